//
// Generated by NVIDIA NVVM Compiler
//
// Compiler Build ID: CL-36424714
// Cuda compilation tools, release 13.0, V13.0.88
// Based on NVVM 20.0.0
//

.version 9.0
.target sm_100
.address_size 64

	// .globl	linearResize
.extern .func  (.param .b32 func_retval0) vprintf
(
	.param .b64 vprintf_param_0,
	.param .b64 vprintf_param_1
)
;
.global .align 1 .b8 $str[70] = {84, 104, 114, 101, 97, 100, 32, 40, 37, 100, 44, 32, 37, 100, 41, 44, 32, 116, 120, 73, 110, 32, 61, 32, 37, 100, 44, 32, 116, 121, 73, 110, 32, 61, 32, 37, 100, 44, 32, 105, 110, 112, 117, 116, 73, 100, 120, 32, 61, 32, 37, 100, 44, 32, 111, 117, 116, 112, 117, 116, 73, 100, 120, 32, 61, 32, 37, 100, 10};

.visible .entry linearResize(
	.param .u64 .ptr .align 1 linearResize_param_0,
	.param .u64 .ptr .align 1 linearResize_param_1,
	.param .u32 linearResize_param_2,
	.param .u32 linearResize_param_3,
	.param .u32 linearResize_param_4,
	.param .u32 linearResize_param_5
)
{
	.local .align 8 .b8 	__local_depot0[24];
	.reg .b64 	%SP;
	.reg .b64 	%SPL;
	.reg .pred 	%p<4>;
	.reg .b16 	%rs<4>;
	.reg .b32 	%r<25>;
	.reg .b64 	%rd<13>;

	mov.u64 	%SPL, __local_depot0;
	cvta.local.u64 	%SP, %SPL;
	ld.param.u64 	%rd1, [linearResize_param_0];
	ld.param.u64 	%rd2, [linearResize_param_1];
	ld.param.u32 	%r3, [linearResize_param_2];
	ld.param.u32 	%r4, [linearResize_param_3];
	ld.param.u32 	%r5, [linearResize_param_4];
	ld.param.u32 	%r7, [linearResize_param_5];
	mov.u32 	%r8, %ctaid.x;
	mov.u32 	%r9, %ntid.x;
	mov.u32 	%r10, %tid.x;
	mad.lo.s32 	%r1, %r8, %r9, %r10;
	mov.u32 	%r11, %ctaid.y;
	mov.u32 	%r12, %ntid.y;
	mov.u32 	%r13, %tid.y;
	mad.lo.s32 	%r14, %r11, %r12, %r13;
	setp.ge.s32 	%p1, %r1, %r5;
	setp.ge.s32 	%p2, %r14, %r7;
	or.pred  	%p3, %p1, %p2;
	@%p3 bra 	$L__BB0_2;
	cvta.to.global.u64 	%rd3, %rd1;
	cvta.to.global.u64 	%rd4, %rd2;
	add.u64 	%rd5, %SP, 0;
	add.u64 	%rd6, %SPL, 0;
	mad.lo.s32 	%r15, %r5, %r1, %r14;
	mul.lo.s32 	%r16, %r15, 3;
	mul.lo.s32 	%r17, %r4, %r1;
	div.s32 	%r18, %r17, %r7;
	mul.lo.s32 	%r19, %r3, %r14;
	div.s32 	%r20, %r19, %r5;
	mad.lo.s32 	%r21, %r18, %r3, %r20;
	mul.lo.s32 	%r22, %r21, 3;
	st.local.v2.u32 	[%rd6], {%r1, %r14};
	st.local.v2.u32 	[%rd6+8], {%r18, %r20};
	st.local.v2.u32 	[%rd6+16], {%r22, %r16};
	mov.u64 	%rd7, $str;
	cvta.global.u64 	%rd8, %rd7;
	{ // callseq 0, 0
	.param .b64 param0;
	st.param.b64 	[param0], %rd8;
	.param .b64 param1;
	st.param.b64 	[param1], %rd5;
	.param .b32 retval0;
	call.uni (retval0), 
	vprintf, 
	(
	param0, 
	param1
	);
	ld.param.b32 	%r23, [retval0];
	} // callseq 0
	cvt.s64.s32 	%rd9, %r22;
	add.s64 	%rd10, %rd3, %rd9;
	ld.global.u8 	%rs1, [%rd10];
	cvt.s64.s32 	%rd11, %r16;
	add.s64 	%rd12, %rd4, %rd11;
	st.global.u8 	[%rd12], %rs1;
	ld.global.u8 	%rs2, [%rd10+1];
	st.global.u8 	[%rd12+1], %rs2;
	ld.global.u8 	%rs3, [%rd10+2];
	st.global.u8 	[%rd12+2], %rs3;
$L__BB0_2:
	ret;

}


// ===== COMPILED SASS (sm_100) =====

	.target	sm_100

	.elftype	@"ET_EXEC"


//--------------------- .note.nv.tkinfo           --------------------------
	.section	.note.nv.tkinfo,"",@"SHT_NOTE"
	.sectionflags	@"SHF_NOTE_NV_TKINFO"
	.tkinfo
        /*0018*/ 	.word	0x00000002
        /*0030*/ 	.string	""
        /*0030*/ 	.string	"ptxas"
        /*0030*/ 	.string	"Cuda compilation tools, release 13.0, V13.0.88"
        /*0030*/ 	.string	"Build cuda_13.0.r13.0/compiler.36424714_0"
        /*0030*/ 	.string	"-arch sm_100 -m 64 "



//--------------------- .note.nv.cuinfo           --------------------------
	.section	.note.nv.cuinfo,"",@"SHT_NOTE"
	.sectionflags	@"SHF_NOTE_NV_CUINFO"
        /*0018*/ 	.short	0x0002
        /*001a*/ 	.short	0x0064
        /*001c*/ 	.short	0x0082
	.zero		2


//--------------------- .nv.info                  --------------------------
	.section	.nv.info,"",@"SHT_CUDA_INFO"
	.align	4


	//----- nvinfo : EIATTR_REGCOUNT
	.align		4
        /*0000*/ 	.byte	0x04, 0x2f
        /*0002*/ 	.short	(.L_2 - .L_1)
	.align		4
.L_1:
        /*0004*/ 	.word	index@(linearResize)
        /*0008*/ 	.word	0x00000018


	//----- nvinfo : EIATTR_FRAME_SIZE
	.align		4
.L_2:
        /*000c*/ 	.byte	0x04, 0x11
        /*000e*/ 	.short	(.L_4 - .L_3)
	.align		4
.L_3:
        /*0010*/ 	.word	index@(linearResize)
        /*0014*/ 	.word	0x00000018


	//----- nvinfo : EIATTR_MIN_STACK_SIZE
	.align		4
.L_4:
        /*0018*/ 	.byte	0x04, 0x12
        /*001a*/ 	.short	(.L_6 - .L_5)
	.align		4
.L_5:
        /*001c*/ 	.word	index@(linearResize)
        /*0020*/ 	.word	0x00000018
.L_6:


//--------------------- .nv.compat                --------------------------
	.section	.nv.compat,"",@"SHT_CUDA_COMPAT_INFO"
	.align	4
        /*0000*/ 	.byte	0x02, 0x09, 0x00, 0x00, 0x02, 0x02, 0x01, 0x00, 0x02, 0x05, 0x05, 0x00, 0x03, 0x07, 0x01, 0x01
        /*0010*/ 	.byte	0x02, 0x03, 0x00, 0x00, 0x02, 0x06, 0x01, 0x00, 0x04, 0x0b, 0x08, 0x00, 0x09, 0x00, 0x00, 0x00
        /*0020*/ 	.byte	0x00, 0x00, 0x00, 0x00


//--------------------- .nv.info.linearResize     --------------------------
	.section	.nv.info.linearResize,"",@"SHT_CUDA_INFO"
	.sectionflags	@""
	.align	4


	//----- nvinfo : EIATTR_CUDA_API_VERSION
	.align		4
        /*0000*/ 	.byte	0x04, 0x37
        /*0002*/ 	.short	(.L_8 - .L_7)
.L_7:
        /*0004*/ 	.word	0x00000082


	//----- nvinfo : EIATTR_KPARAM_INFO
	.align		4
.L_8:
        /*0008*/ 	.byte	0x04, 0x17
        /*000a*/ 	.short	(.L_10 - .L_9)
.L_9:
        /*000c*/ 	.word	0x00000000
        /*0010*/ 	.short	0x0005
        /*0012*/ 	.short	0x001c
        /*0014*/ 	.byte	0x00, 0xf0, 0x11, 0x00


	//----- nvinfo : EIATTR_KPARAM_INFO
	.align		4
.L_10:
        /*0018*/ 	.byte	0x04, 0x17
        /*001a*/ 	.short	(.L_12 - .L_11)
.L_11:
        /*001c*/ 	.word	0x00000000
        /*0020*/ 	.short	0x0004
        /*0022*/ 	.short	0x0018
        /*0024*/ 	.byte	0x00, 0xf0, 0x11, 0x00


	//----- nvinfo : EIATTR_KPARAM_INFO
	.align		4
.L_12:
        /*0028*/ 	.byte	0x04, 0x17
        /*002a*/ 	.short	(.L_14 - .L_13)
.L_13:
        /*002c*/ 	.word	0x00000000
        /*0030*/ 	.short	0x0003
        /*0032*/ 	.short	0x0014
        /*0034*/ 	.byte	0x00, 0xf0, 0x11, 0x00


	//----- nvinfo : EIATTR_KPARAM_INFO
	.align		4
.L_14:
        /*0038*/ 	.byte	0x04, 0x17
        /*003a*/ 	.short	(.L_16 - .L_15)
.L_15:
        /*003c*/ 	.word	0x00000000
        /*0040*/ 	.short	0x0002
        /*0042*/ 	.short	0x0010
        /*0044*/ 	.byte	0x00, 0xf0, 0x11, 0x00


	//----- nvinfo : EIATTR_KPARAM_INFO
	.align		4
.L_16:
        /*0048*/ 	.byte	0x04, 0x17
        /*004a*/ 	.short	(.L_18 - .L_17)
.L_17:
        /*004c*/ 	.word	0x00000000
        /*0050*/ 	.short	0x0001
        /*0052*/ 	.short	0x0008
        /*0054*/ 	.byte	0x00, 0xf5, 0x21, 0x00


	//----- nvinfo : EIATTR_KPARAM_INFO
	.align		4
.L_18:
        /*0058*/ 	.byte	0x04, 0x17
        /*005a*/ 	.short	(.L_20 - .L_19)
.L_19:
        /*005c*/ 	.word	0x00000000
        /*0060*/ 	.short	0x0000
        /*0062*/ 	.short	0x0000
        /*0064*/ 	.byte	0x00, 0xf5, 0x21, 0x00


	//----- nvinfo : EIATTR_SPARSE_MMA_MASK
	.align		4
.L_20:
        /*0068*/ 	.byte	0x03, 0x50
        /*006a*/ 	.short	0x0000


	//----- nvinfo : EIATTR_MAXREG_COUNT
	.align		4
        /*006c*/ 	.byte	0x03, 0x1b
        /*006e*/ 	.short	0x00ff


	//----- nvinfo : EIATTR_EXTERNS
	.align		4
        /*0070*/ 	.byte	0x04, 0x0f
        /*0072*/ 	.short	(.L_22 - .L_21)


	//   ....[0]....
	.align		4
.L_21:
        /*0074*/ 	.word	index@(vprintf)


	//----- nvinfo : EIATTR_MERCURY_ISA_VERSION
	.align		4
.L_22:
        /*0078*/ 	.byte	0x03, 0x5f
        /*007a*/ 	.short	0x0101


	//----- nvinfo : EIATTR_VRC_CTA_INIT_COUNT
	.align		4
        /*007c*/ 	.byte	0x02, 0x4a
	.zero		1
	.zero		1


	//----- nvinfo : EIATTR_SYSCALL_OFFSETS
	.align		4
        /*0080*/ 	.byte	0x04, 0x46
        /*0082*/ 	.short	(.L_24 - .L_23)


	//   ....[0]....
.L_23:
        /*0084*/ 	.word	0x00000550


	//----- nvinfo : EIATTR_EXIT_INSTR_OFFSETS
	.align		4
.L_24:
        /*0088*/ 	.byte	0x04, 0x1c
        /*008a*/ 	.short	(.L_26 - .L_25)


	//   ....[0]....
.L_25:
        /*008c*/ 	.word	0x00000110


	//   ....[1]....
        /*0090*/ 	.word	0x00000610


	//----- nvinfo : EIATTR_CRS_STACK_SIZE
	.align		4
.L_26:
        /*0094*/ 	.byte	0x04, 0x1e
        /*0096*/ 	.short	(.L_28 - .L_27)
.L_27:
        /*0098*/ 	.word	0x00000000


	//----- nvinfo : EIATTR_CBANK_PARAM_SIZE
	.align		4
.L_28:
        /*009c*/ 	.byte	0x03, 0x19
        /*009e*/ 	.short	0x0020


	//----- nvinfo : EIATTR_PARAM_CBANK
	.align		4
        /*00a0*/ 	.byte	0x04, 0x0a
        /*00a2*/ 	.short	(.L_30 - .L_29)
	.align		4
.L_29:
        /*00a4*/ 	.word	index@(.nv.constant0.linearResize)
        /*00a8*/ 	.short	0x0380
        /*00aa*/ 	.short	0x0020


	//----- nvinfo : EIATTR_SW_WAR
	.align		4
.L_30:
        /*00ac*/ 	.byte	0x04, 0x36
        /*00ae*/ 	.short	(.L_32 - .L_31)
.L_31:
        /*00b0*/ 	.word	0x00000008
.L_32:


//--------------------- .nv.callgraph             --------------------------
	.section	.nv.callgraph,"",@"SHT_CUDA_CALLGRAPH"
	.align	4
	.sectionentsize	8
	.align		4
        /*0000*/ 	.word	0x00000000
	.align		4
        /*0004*/ 	.word	0xffffffff
	.align		4
        /*0008*/ 	.word	index@(linearResize)
	.align		4
        /*000c*/ 	.word	index@(vprintf)
	.align		4
        /*0010*/ 	.word	0x00000000
	.align		4
        /*0014*/ 	.word	0xfffffffe
	.align		4
        /*0018*/ 	.word	0x00000000
	.align		4
        /*001c*/ 	.word	0xfffffffd
	.align		4
        /*0020*/ 	.word	0x00000000
	.align		4
        /*0024*/ 	.word	0xfffffffc


//--------------------- .nv.constant4             --------------------------
	.section	.nv.constant4,"a",@progbits
	.align	8
	.align		8
.nv.constant4:
        /*0000*/ 	.dword	vprintf
	.align		8
        /*0008*/ 	.dword	$str


//--------------------- .text.linearResize        --------------------------
	.section	.text.linearResize,"ax",@progbits
	.align	128
        .global         linearResize
        .type           linearResize,@function
        .size           linearResize,(.L_x_2 - linearResize)
        .other          linearResize,@"STO_CUDA_ENTRY STV_DEFAULT"
linearResize:
.text.linearResize:
[----:B------:R-:W0:Y:S01]  /*0000*/  LDC R1, c[0x0][0x37c] ;  /* 0x0000df00ff017b82 */ /* 0x000e220000000800 */
[----:B------:R-:W1:Y:S01]  /*0010*/  S2R R0, SR_TID.Y ;  /* 0x0000000000007919 */ /* 0x000e620000002200 */
[----:B------:R-:W2:Y:S06]  /*0020*/  LDCU UR5, c[0x0][0x2fc] ;  /* 0x00005f80ff0577ac */ /* 0x000eac0008000800 */
[----:B------:R-:W3:Y:S01]  /*0030*/  LDC R2, c[0x0][0x360] ;  /* 0x0000d800ff027b82 */ /* 0x000ee20000000800 */
[----:B0-----:R-:W-:Y:S01]  /*0040*/  VIADD R1, R1, 0xffffffe8 ;  /* 0xffffffe801017836 */ /* 0x001fe20000000000 */
[----:B------:R-:W3:Y:S01]  /*0050*/  S2R R7, SR_TID.X ;  /* 0x0000000000077919 */ /* 0x000ee20000002100 */
[----:B------:R-:W0:Y:S05]  /*0060*/  LDCU UR4, c[0x0][0x2f8] ;  /* 0x00005f00ff0477ac */ /* 0x000e2a0008000800 */
[----:B------:R-:W1:Y:S08]  /*0070*/  S2UR UR7, SR_CTAID.Y ;  /* 0x00000000000779c3 */ /* 0x000e700000002600 */
[----:B------:R-:W1:Y:S01]  /*0080*/  LDC R3, c[0x0][0x364] ;  /* 0x0000d900ff037b82 */ /* 0x000e620000000800 */
[----:B0-----:R-:W-:-:S07]  /*0090*/  IADD3 R6, P1, PT, R1, UR4, RZ ;  /* 0x0000000401067c10 */ /* 0x001fce000ff3e0ff */
[----:B------:R-:W3:Y:S08]  /*00a0*/  S2UR UR6, SR_CTAID.X ;  /* 0x00000000000679c3 */ /* 0x000ef00000002500 */
[----:B------:R-:W0:Y:S01]  /*00b0*/  LDC.64 R4, c[0x0][0x398] ;  /* 0x0000e600ff047b82 */ /* 0x000e220000000a00 */
[----:B-1----:R-:W-:Y:S02]  /*00c0*/  IMAD R3, R3, UR7, R0 ;  /* 0x0000000703037c24 */ /* 0x002fe4000f8e0200 */
[----:B---3--:R-:W-:-:S02]  /*00d0*/  IMAD R2, R2, UR6, R7 ;  /* 0x0000000602027c24 */ /* 0x008fc4000f8e0207 */
[----:B--2---:R-:W-:Y:S01]  /*00e0*/  IMAD.X R7, RZ, RZ, UR5, P1 ;  /* 0x00000005ff077e24 */ /* 0x004fe200088e06ff */
[----:B0-----:R-:W-:-:S04]  /*00f0*/  ISETP.GE.AND P0, PT, R3, R5, PT ;  /* 0x000000050300720c */ /* 0x001fc80003f06270 */
[----:B------:R-:W-:-:S13]  /*0100*/  ISETP.GE.OR P0, PT, R2, R4, P0 ;  /* 0x000000040200720c */ /* 0x000fda0000706670 */
[----:B------:R-:W-:Y:S05]  /*0110*/  @P0 EXIT ;  /* 0x000000000000094d */ /* 0x000fea0003800000 */
[----:B------:R-:W-:Y:S01]  /*0120*/  IABS R0, R5 ;  /* 0x0000000500007213 */ /* 0x000fe20000000000 */
[----:B------:R-:W0:Y:S01]  /*0130*/  LDCU UR4, c[0x0][0x394] ;  /* 0x00007280ff0477ac */ /* 0x000e220008000800 */
[----:B------:R-:W-:Y:S01]  /*0140*/  IABS R8, R4 ;  /* 0x0000000400087213 */ /* 0x000fe20000000000 */
[----:B------:R1:W-:Y:S01]  /*0150*/  STL.64 [R1], R2 ;  /* 0x0000000201007387 */ /* 0x0003e20000100a00 */
[----:B------:R-:W2:Y:S01]  /*0160*/  I2F.RP R9, R0 ;  /* 0x0000000000097306 */ /* 0x000ea20000209400 */
[----:B------:R-:W3:Y:S01]  /*0170*/  LDCU UR5, c[0x0][0x390] ;  /* 0x00007200ff0577ac */ /* 0x000ee20008000800 */
[----:B------:R-:W4:Y:S06]  /*0180*/  LDCU.64 UR36, c[0x0][0x358] ;  /* 0x00006b00ff2477ac */ /* 0x000f2c0008000a00 */
[----:B------:R-:W5:Y:S08]  /*0190*/  I2F.RP R14, R8 ;  /* 0x00000008000e7306 */ /* 0x000f700000209400 */
[----:B--2---:R-:W2:Y:S08]  /*01a0*/  MUFU.RCP R9, R9 ;  /* 0x0000000900097308 */ /* 0x004eb00000001000 */
[----:B-----5:R-:W5:Y:S01]  /*01b0*/  MUFU.RCP R14, R14 ;  /* 0x0000000e000e7308 */ /* 0x020f620000001000 */
[----:B--2---:R-:W-:Y:S01]  /*01c0*/  IADD3 R12, PT, PT, R9, 0xffffffe, RZ ;  /* 0x0ffffffe090c7810 */ /* 0x004fe20007ffe0ff */
[----:B---3--:R-:W-:-:S06]  /*01d0*/  IMAD R9, R3, UR5, RZ ;  /* 0x0000000503097c24 */ /* 0x008fcc000f8e02ff */
[----:B------:R2:W3:Y:S01]  /*01e0*/  F2I.FTZ.U32.TRUNC.NTZ R13, R12 ;  /* 0x0000000c000d7305 */ /* 0x0004e2000021f000 */
[----:B------:R-:W-:Y:S01]  /*01f0*/  IABS R16, R9 ;  /* 0x0000000900107213 */ /* 0x000fe20000000000 */
[----:B-----5:R-:W-:Y:S01]  /*0200*/  VIADD R10, R14, 0xffffffe ;  /* 0x0ffffffe0e0a7836 */ /* 0x020fe20000000000 */
[----:B------:R-:W-:Y:S01]  /*0210*/  LOP3.LUT R9, R9, R4, RZ, 0x3c, !PT ;  /* 0x0000000409097212 */ /* 0x000fe200078e3cff */
[----:B0-----:R-:W-:-:S04]  /*0220*/  IMAD R14, R2, UR4, RZ ;  /* 0x00000004020e7c24 */ /* 0x001fc8000f8e02ff */
[----:B------:R0:W5:Y:S01]  /*0230*/  F2I.FTZ.U32.TRUNC.NTZ R11, R10 ;  /* 0x0000000a000b7305 */ /* 0x000162000021f000 */
[----:B--2---:R-:W-:Y:S01]  /*0240*/  IMAD.MOV.U32 R12, RZ, RZ, RZ ;  /* 0x000000ffff0c7224 */ /* 0x004fe200078e00ff */
[----:B------:R-:W-:Y:S01]  /*0250*/  ISETP.GE.AND P3, PT, R9, RZ, PT ;  /* 0x000000ff0900720c */ /* 0x000fe20003f66270 */
[----:B---3--:R-:W-:Y:S02]  /*0260*/  IMAD.MOV R15, RZ, RZ, -R13 ;  /* 0x000000ffff0f7224 */ /* 0x008fe400078e0a0d */
[----:B0-----:R-:W-:Y:S02]  /*0270*/  IMAD.MOV.U32 R10, RZ, RZ, RZ ;  /* 0x000000ffff0a7224 */ /* 0x001fe400078e00ff */
[----:B------:R-:W-:Y:S01]  /*0280*/  IMAD R15, R15, R0, RZ ;  /* 0x000000000f0f7224 */ /* 0x000fe200078e02ff */
[----:B-----5:R-:W-:-:S03]  /*0290*/  IADD3 R17, PT, PT, RZ, -R11, RZ ;  /* 0x8000000bff117210 */ /* 0x020fc60007ffe0ff */
[----:B------:R-:W-:Y:S01]  /*02a0*/  IMAD.HI.U32 R12, R13, R15, R12 ;  /* 0x0000000f0d0c7227 */ /* 0x000fe200078e000c */
[----:B------:R-:W-:Y:S02]  /*02b0*/  IABS R15, R14 ;  /* 0x0000000e000f7213 */ /* 0x000fe40000000000 */
[----:B------:R-:W-:Y:S01]  /*02c0*/  LOP3.LUT R14, R14, R5, RZ, 0x3c, !PT ;  /* 0x000000050e0e7212 */ /* 0x000fe200078e3cff */
[----:B------:R-:W-:Y:S02]  /*02d0*/  IMAD R13, R17, R8, RZ ;  /* 0x00000008110d7224 */ /* 0x000fe400078e02ff */
[----:B------:R-:W-:Y:S01]  /*02e0*/  IMAD R17, R2, R4, R3 ;  /* 0x0000000402117224 */ /* 0x000fe200078e0203 */
[----:B------:R-:W-:Y:S01]  /*02f0*/  ISETP.GE.AND P2, PT, R14, RZ, PT ;  /* 0x000000ff0e00720c */ /* 0x000fe20003f46270 */
[----:B------:R-:W-:Y:S01]  /*0300*/  IMAD.HI.U32 R11, R11, R13, R10 ;  /* 0x0000000d0b0b7227 */ /* 0x000fe200078e000a */
[----:B------:R-:W-:-:S03]  /*0310*/  MOV R13, R15 ;  /* 0x0000000f000d7202 */ /* 0x000fc60000000f00 */
[----:B------:R-:W-:Y:S02]  /*0320*/  IMAD.MOV.U32 R15, RZ, RZ, R16 ;  /* 0x000000ffff0f7224 */ /* 0x000fe400078e0010 */
[----:B------:R-:W-:-:S04]  /*0330*/  IMAD.HI.U32 R10, R12, R13, RZ ;  /* 0x0000000d0c0a7227 */ /* 0x000fc800078e00ff */
[----:B------:R-:W-:-:S04]  /*0340*/  IMAD.HI.U32 R12, R11, R15, RZ ;  /* 0x0000000f0b0c7227 */ /* 0x000fc800078e00ff */
[----:B------:R-:W-:Y:S01]  /*0350*/  IMAD.MOV R11, RZ, RZ, -R10 ;  /* 0x000000ffff0b7224 */ /* 0x000fe200078e0a0a */
[----:B------:R-:W-:Y:S01]  /*0360*/  IADD3 R16, PT, PT, -R12, RZ, RZ ;  /* 0x000000ff0c107210 */ /* 0x000fe20007ffe1ff */
[----:B------:R-:W-:Y:S02]  /*0370*/  IMAD R17, R17, 0x3, RZ ;  /* 0x0000000311117824 */ /* 0x000fe400078e02ff */
[----:B------:R-:W-:Y:S02]  /*0380*/  IMAD R11, R0, R11, R13 ;  /* 0x0000000b000b7224 */ /* 0x000fe400078e020d */
[----:B------:R-:W-:-:S03]  /*0390*/  IMAD R13, R8, R16, R15 ;  /* 0x00000010080d7224 */ /* 0x000fc600078e020f */
[----:B------:R-:W-:Y:S02]  /*03a0*/  ISETP.GT.U32.AND P4, PT, R0, R11, PT ;  /* 0x0000000b0000720c */ /* 0x000fe40003f84070 */
[----:B------:R-:W-:-:S11]  /*03b0*/  ISETP.GT.U32.AND P5, PT, R8, R13, PT ;  /* 0x0000000d0800720c */ /* 0x000fd60003fa4070 */
[----:B------:R-:W-:Y:S01]  /*03c0*/  @!P4 IMAD.IADD R11, R11, 0x1, -R0 ;  /* 0x000000010b0bc824 */ /* 0x000fe200078e0a00 */
[----:B------:R-:W-:Y:S01]  /*03d0*/  @!P4 IADD3 R10, PT, PT, R10, 0x1, RZ ;  /* 0x000000010a0ac810 */ /* 0x000fe20007ffe0ff */
[----:B------:R-:W-:Y:S01]  /*03e0*/  @!P5 IMAD.IADD R13, R13, 0x1, -R8 ;  /* 0x000000010d0dd824 */ /* 0x000fe200078e0a08 */
[----:B------:R-:W-:Y:S01]  /*03f0*/  ISETP.NE.AND P4, PT, R5, RZ, PT ;  /* 0x000000ff0500720c */ /* 0x000fe20003f85270 */
[----:B------:R-:W-:Y:S01]  /*0400*/  @!P5 VIADD R12, R12, 0x1 ;  /* 0x000000010c0cd836 */ /* 0x000fe20000000000 */
[----:B------:R-:W-:Y:S02]  /*0410*/  ISETP.GE.U32.AND P0, PT, R11, R0, PT ;  /* 0x000000000b00720c */ /* 0x000fe40003f06070 */
[----:B------:R-:W-:Y:S02]  /*0420*/  ISETP.GE.U32.AND P1, PT, R13, R8, PT ;  /* 0x000000080d00720c */ /* 0x000fe40003f26070 */
[----:B------:R-:W-:Y:S02]  /*0430*/  ISETP.NE.AND P5, PT, R4, RZ, PT ;  /* 0x000000ff0400720c */ /* 0x000fe40003fa5270 */
[----:B------:R-:W-:-:S04]  /*0440*/  MOV R0, 0x0 ;  /* 0x0000000000007802 */ /* 0x000fc80000000f00 */
[----:B------:R1:W0:Y:S03]  /*0450*/  LDC.64 R8, c[0x4][R0] ;  /* 0x0100000000087b82 */ /* 0x0002260000000a00 */
[----:B------:R-:W-:Y:S02]  /*0460*/  @P0 VIADD R10, R10, 0x1 ;  /* 0x000000010a0a0836 */ /* 0x000fe40000000000 */
[----:B------:R-:W-:Y:S02]  /*0470*/  @P1 IADD3 R12, PT, PT, R12, 0x1, RZ ;  /* 0x000000010c0c1810 */ /* 0x000fe40007ffe0ff */
[----:B------:R-:W-:Y:S01]  /*0480*/  @!P2 IMAD.MOV R10, RZ, RZ, -R10 ;  /* 0x000000ffff0aa224 */ /* 0x000fe200078e0a0a */
[----:B------:R-:W-:Y:S02]  /*0490*/  @!P4 LOP3.LUT R10, RZ, R5, RZ, 0x33, !PT ;  /* 0x00000005ff0ac212 */ /* 0x000fe400078e33ff */
[----:B------:R-:W-:-:S05]  /*04a0*/  IMAD.MOV.U32 R11, RZ, RZ, R12 ;  /* 0x000000ffff0b7224 */ /* 0x000fca00078e000c */
[----:B------:R-:W-:Y:S02]  /*04b0*/  @!P3 IADD3 R11, PT, PT, -R11, RZ, RZ ;  /* 0x000000ff0b0bb210 */ /* 0x000fe40007ffe1ff */
[----:B------:R-:W-:-:S05]  /*04c0*/  @!P5 LOP3.LUT R11, RZ, R4, RZ, 0x33, !PT ;  /* 0x00000004ff0bd212 */ /* 0x000fca00078e33ff */
[----:B------:R-:W-:Y:S01]  /*04d0*/  IMAD R16, R10, UR5, R11 ;  /* 0x000000050a107c24 */ /* 0x000fe2000f8e020b */
[----:B------:R1:W-:Y:S01]  /*04e0*/  STL.64 [R1+0x8], R10 ;  /* 0x0000080a01007387 */ /* 0x0003e20000100a00 */
[----:B------:R-:W2:Y:S02]  /*04f0*/  LDCU.64 UR4, c[0x4][0x8] ;  /* 0x01000100ff0477ac */ /* 0x000ea40008000a00 */
[----:B------:R-:W-:-:S05]  /*0500*/  IMAD R16, R16, 0x3, RZ ;  /* 0x0000000310107824 */ /* 0x000fca00078e02ff */
[----:B------:R1:W-:Y:S01]  /*0510*/  STL.64 [R1+0x10], R16 ;  /* 0x0000101001007387 */ /* 0x0003e20000100a00 */
[----:B--2---:R-:W-:Y:S01]  /*0520*/  IMAD.U32 R4, RZ, RZ, UR4 ;  /* 0x00000004ff047e24 */ /* 0x004fe2000f8e00ff */
[----:B-1--4-:R-:W-:-:S07]  /*0530*/  MOV R5, UR5 ;  /* 0x0000000500057c02 */ /* 0x012fce0008000f00 */
[----:B------:R-:W-:-:S07]  /*0540*/  LEPC R20, `(.L_x_0) ;  /* 0x000000001014794e */ /* 0x000fce0000000000 */
[----:B0-----:R-:W-:Y:S05]  /*0550*/  CALL.ABS.NOINC R8 ;  /* 0x0000000008007343 */ /* 0x001fea0003c00000 */
.L_x_0:
[----:B------:R-:W0:Y:S02]  /*0560*/  LDCU.128 UR4, c[0x0][0x380] ;  /* 0x00007000ff0477ac */ /* 0x000e240008000c00 */
[----:B0-----:R-:W-:-:S04]  /*0570*/  IADD3 R2, P0, PT, R16, UR4, RZ ;  /* 0x0000000410027c10 */ /* 0x001fc8000ff1e0ff */
[----:B------:R-:W-:-:S05]  /*0580*/  LEA.HI.X.SX32 R3, R16, UR5, 0x1, P0 ;  /* 0x0000000510037c11 */ /* 0x000fca00080f0eff */
[----:B------:R-:W2:Y:S01]  /*0590*/  LDG.E.U8 R7, desc[UR36][R2.64] ;  /* 0x0000002402077981 */ /* 0x000ea2000c1e1100 */
[----:B------:R-:W-:-:S04]  /*05a0*/  IADD3 R4, P0, PT, R17, UR6, RZ ;  /* 0x0000000611047c10 */ /* 0x000fc8000ff1e0ff */
[----:B------:R-:W-:-:S05]  /*05b0*/  LEA.HI.X.SX32 R5, R17, UR7, 0x1, P0 ;  /* 0x0000000711057c11 */ /* 0x000fca00080f0eff */
[----:B--2---:R-:W-:Y:S04]  /*05c0*/  STG.E.U8 desc[UR36][R4.64], R7 ;  /* 0x0000000704007986 */ /* 0x004fe8000c101124 */
[----:B------:R-:W2:Y:S04]  /*05d0*/  LDG.E.U8 R9, desc[UR36][R2.64+0x1] ;  /* 0x0000012402097981 */ /* 0x000ea8000c1e1100 */
[----:B--2---:R-:W-:Y:S04]  /*05e0*/  STG.E.U8 desc[UR36][R4.64+0x1], R9 ;  /* 0x0000010904007986 */ /* 0x004fe8000c101124 */
[----:B------:R-:W2:Y:S04]  /*05f0*/  LDG.E.U8 R11, desc[UR36][R2.64+0x2] ;  /* 0x00000224020b7981 */ /* 0x000ea8000c1e1100 */
[----:B--2---:R-:W-:Y:S01]  /*0600*/  STG.E.U8 desc[UR36][R4.64+0x2], R11 ;  /* 0x0000020b04007986 */ /* 0x004fe2000c101124 */
[----:B------:R-:W-:Y:S05]  /*0610*/  EXIT ;  /* 0x000000000000794d */ /* 0x000fea0003800000 */
.L_x_1:
[----:B------:R-:W-:-:S00]  /*0620*/  BRA `(.L_x_1) ;  /* 0xfffffffc00fc7947 */ /* 0x000fc0000383ffff */
[----:B------:R-:W-:-:S00]  /*0630*/  NOP ;  /* 0x0000000000007918 */ /* 0x000fc00000000000 */
        /* <DEDUP_REMOVED lines=12> */
.L_x_2:


//--------------------- .nv.global.init           --------------------------
	.section	.nv.global.init,"aw",@progbits
.nv.global.init:
	.type		$str,@object
	.size		$str,(.L_0 - $str)
$str:
        /*0000*/ 	.byte	0x54, 0x68, 0x72, 0x65, 0x61, 0x64, 0x20, 0x28, 0x25, 0x64, 0x2c, 0x20, 0x25, 0x64, 0x29, 0x2c
        /*0010*/ 	.byte	0x20, 0x74, 0x78, 0x49, 0x6e, 0x20, 0x3d, 0x20, 0x25, 0x64, 0x2c, 0x20, 0x74, 0x79, 0x49, 0x6e
        /*0020*/ 	.byte	0x20, 0x3d, 0x20, 0x25, 0x64, 0x2c, 0x20, 0x69, 0x6e, 0x70, 0x75, 0x74, 0x49, 0x64, 0x78, 0x20
        /*0030*/ 	.byte	0x3d, 0x20, 0x25, 0x64, 0x2c, 0x20, 0x6f, 0x75, 0x74, 0x70, 0x75, 0x74, 0x49, 0x64, 0x78, 0x20
        /*0040*/ 	.byte	0x3d, 0x20, 0x25, 0x64, 0x0a, 0x00
.L_0:


//--------------------- .nv.shared.reserved.0     --------------------------
	.section	.nv.shared.reserved.0,"aw",@nobits
	.weak		__nv_reservedSMEM_offset_0_alias
	.size		__nv_reservedSMEM_offset_0_alias, 0, 64
	.other		__nv_reservedSMEM_offset_0_alias,@"STO_CUDA_RESERVED_SHARED STV_DEFAULT"
__nv_reservedSMEM_offset_0_alias:
	.zero		0
	.zero		64


//--------------------- .nv.constant0.linearResize --------------------------
	.section	.nv.constant0.linearResize,"a",@progbits
	.sectionflags	@""
	.align	4
.nv.constant0.linearResize:
	.zero		928


//--------------------- SYMBOLS --------------------------

	.type		.nv.reservedSmem.offset0,@object
	.size		.nv.reservedSmem.offset0,0x4
	.type		vprintf,@function
